//
// Generated by NVIDIA NVVM Compiler
//
// Compiler Build ID: CL-36424714
// Cuda compilation tools, release 13.0, V13.0.88
// Based on NVVM 20.0.0
//

.version 9.0
.target sm_100
.address_size 64

	// .globl	_Z13reduce_sum_v9PfS_i
.extern .shared .align 16 .b8 sdata[];

.visible .entry _Z13reduce_sum_v9PfS_i(
	.param .u64 .ptr .align 1 _Z13reduce_sum_v9PfS_i_param_0,
	.param .u64 .ptr .align 1 _Z13reduce_sum_v9PfS_i_param_1,
	.param .u32 _Z13reduce_sum_v9PfS_i_param_2
)
{
	.reg .pred 	%p<14>;
	.reg .b32 	%r<28>;
	.reg .b32 	%f<28>;
	.reg .b64 	%rd<9>;

	ld.param.u64 	%rd3, [_Z13reduce_sum_v9PfS_i_param_0];
	ld.param.u64 	%rd2, [_Z13reduce_sum_v9PfS_i_param_1];
	ld.param.u32 	%r8, [_Z13reduce_sum_v9PfS_i_param_2];
	cvta.to.global.u64 	%rd1, %rd3;
	mov.u32 	%r1, %tid.x;
	mov.u32 	%r9, %ctaid.x;
	mov.u32 	%r27, %ntid.x;
	mul.lo.s32 	%r10, %r27, %r9;
	shl.b32 	%r11, %r10, 1;
	add.s32 	%r3, %r11, %r1;
	setp.ge.s32 	%p1, %r3, %r8;
	mov.f32 	%f27, 0f00000000;
	@%p1 bra 	$L__BB0_2;
	mul.wide.s32 	%rd4, %r3, 4;
	add.s64 	%rd5, %rd1, %rd4;
	ld.global.f32 	%f6, [%rd5];
	add.f32 	%f27, %f6, 0f00000000;
$L__BB0_2:
	add.s32 	%r4, %r27, %r3;
	setp.ge.s32 	%p2, %r4, %r8;
	@%p2 bra 	$L__BB0_4;
	mul.wide.s32 	%rd6, %r4, 4;
	add.s64 	%rd7, %rd1, %rd6;
	ld.global.f32 	%f7, [%rd7];
	add.f32 	%f27, %f27, %f7;
$L__BB0_4:
	shl.b32 	%r12, %r1, 2;
	mov.u32 	%r13, sdata;
	add.s32 	%r5, %r13, %r12;
	st.shared.f32 	[%r5], %f27;
	bar.sync 	0;
	setp.lt.u32 	%p3, %r27, 66;
	@%p3 bra 	$L__BB0_8;
$L__BB0_5:
	shr.u32 	%r7, %r27, 1;
	setp.ge.u32 	%p4, %r1, %r7;
	add.s32 	%r14, %r7, %r3;
	setp.ge.s32 	%p5, %r14, %r8;
	or.pred  	%p6, %p4, %p5;
	@%p6 bra 	$L__BB0_7;
	shl.b32 	%r15, %r7, 2;
	add.s32 	%r16, %r5, %r15;
	ld.shared.f32 	%f8, [%r16];
	ld.shared.f32 	%f9, [%r5];
	add.f32 	%f10, %f8, %f9;
	st.shared.f32 	[%r5], %f10;
$L__BB0_7:
	bar.sync 	0;
	setp.gt.u32 	%p7, %r27, 131;
	mov.u32 	%r27, %r7;
	@%p7 bra 	$L__BB0_5;
$L__BB0_8:
	ld.volatile.shared.f32 	%f11, [%r5];
	ld.volatile.shared.f32 	%f12, [%r5+128];
	add.f32 	%f13, %f11, %f12;
	mov.b32 	%r17, %f13;
	shfl.sync.down.b32	%r18|%p8, %r17, 16, 31, -1;
	mov.b32 	%f14, %r18;
	add.f32 	%f15, %f13, %f14;
	mov.b32 	%r19, %f15;
	shfl.sync.down.b32	%r20|%p9, %r19, 8, 31, -1;
	mov.b32 	%f16, %r20;
	add.f32 	%f17, %f15, %f16;
	mov.b32 	%r21, %f17;
	shfl.sync.down.b32	%r22|%p10, %r21, 4, 31, -1;
	mov.b32 	%f18, %r22;
	add.f32 	%f19, %f17, %f18;
	mov.b32 	%r23, %f19;
	shfl.sync.down.b32	%r24|%p11, %r23, 2, 31, -1;
	mov.b32 	%f20, %r24;
	add.f32 	%f21, %f19, %f20;
	mov.b32 	%r25, %f21;
	shfl.sync.down.b32	%r26|%p12, %r25, 1, 31, -1;
	mov.b32 	%f22, %r26;
	add.f32 	%f23, %f21, %f22;
	st.volatile.shared.f32 	[%r5], %f23;
	setp.ne.s32 	%p13, %r1, 0;
	@%p13 bra 	$L__BB0_10;
	ld.shared.f32 	%f24, [sdata];
	cvta.to.global.u64 	%rd8, %rd2;
	atom.global.add.f32 	%f25, [%rd8], %f24;
$L__BB0_10:
	ret;

}


// ===== COMPILED SASS (sm_100) =====

	.target	sm_100

	.elftype	@"ET_EXEC"


//--------------------- .note.nv.tkinfo           --------------------------
	.section	.note.nv.tkinfo,"",@"SHT_NOTE"
	.sectionflags	@"SHF_NOTE_NV_TKINFO"
	.tkinfo
        /*0018*/ 	.word	0x00000002
        /*0030*/ 	.string	""
        /*0030*/ 	.string	"ptxas"
        /*0030*/ 	.string	"Cuda compilation tools, release 13.0, V13.0.88"
        /*0030*/ 	.string	"Build cuda_13.0.r13.0/compiler.36424714_0"
        /*0030*/ 	.string	"-arch sm_100 -m 64 "



//--------------------- .note.nv.cuinfo           --------------------------
	.section	.note.nv.cuinfo,"",@"SHT_NOTE"
	.sectionflags	@"SHF_NOTE_NV_CUINFO"
        /*0018*/ 	.short	0x0002
        /*001a*/ 	.short	0x0064
        /*001c*/ 	.short	0x0082
	.zero		2


//--------------------- .nv.info                  --------------------------
	.section	.nv.info,"",@"SHT_CUDA_INFO"
	.align	4


	//----- nvinfo : EIATTR_REGCOUNT
	.align		4
        /*0000*/ 	.byte	0x04, 0x2f
        /*0002*/ 	.short	(.L_1 - .L_0)
	.align		4
.L_0:
        /*0004*/ 	.word	index@(_Z13reduce_sum_v9PfS_i)
        /*0008*/ 	.word	0x0000000c


	//----- nvinfo : EIATTR_FRAME_SIZE
	.align		4
.L_1:
        /*000c*/ 	.byte	0x04, 0x11
        /*000e*/ 	.short	(.L_3 - .L_2)
	.align		4
.L_2:
        /*0010*/ 	.word	index@(_Z13reduce_sum_v9PfS_i)
        /*0014*/ 	.word	0x00000000


	//----- nvinfo : EIATTR_MIN_STACK_SIZE
	.align		4
.L_3:
        /*0018*/ 	.byte	0x04, 0x12
        /*001a*/ 	.short	(.L_5 - .L_4)
	.align		4
.L_4:
        /*001c*/ 	.word	index@(_Z13reduce_sum_v9PfS_i)
        /*0020*/ 	.word	0x00000000
.L_5:


//--------------------- .nv.compat                --------------------------
	.section	.nv.compat,"",@"SHT_CUDA_COMPAT_INFO"
	.align	4
        /*0000*/ 	.byte	0x02, 0x09, 0x00, 0x00, 0x02, 0x02, 0x01, 0x00, 0x02, 0x05, 0x05, 0x00, 0x03, 0x07, 0x01, 0x01
        /*0010*/ 	.byte	0x02, 0x03, 0x00, 0x00, 0x02, 0x06, 0x01, 0x00, 0x04, 0x0b, 0x08, 0x00, 0x09, 0x00, 0x00, 0x00
        /*0020*/ 	.byte	0x00, 0x00, 0x00, 0x00


//--------------------- .nv.info._Z13reduce_sum_v9PfS_i --------------------------
	.section	.nv.info._Z13reduce_sum_v9PfS_i,"",@"SHT_CUDA_INFO"
	.sectionflags	@""
	.align	4


	//----- nvinfo : EIATTR_CUDA_API_VERSION
	.align		4
        /*0000*/ 	.byte	0x04, 0x37
        /*0002*/ 	.short	(.L_7 - .L_6)
.L_6:
        /*0004*/ 	.word	0x00000082


	//----- nvinfo : EIATTR_KPARAM_INFO
	.align		4
.L_7:
        /*0008*/ 	.byte	0x04, 0x17
        /*000a*/ 	.short	(.L_9 - .L_8)
.L_8:
        /*000c*/ 	.word	0x00000000
        /*0010*/ 	.short	0x0002
        /*0012*/ 	.short	0x0010
        /*0014*/ 	.byte	0x00, 0xf0, 0x11, 0x00


	//----- nvinfo : EIATTR_KPARAM_INFO
	.align		4
.L_9:
        /*0018*/ 	.byte	0x04, 0x17
        /*001a*/ 	.short	(.L_11 - .L_10)
.L_10:
        /*001c*/ 	.word	0x00000000
        /*0020*/ 	.short	0x0001
        /*0022*/ 	.short	0x0008
        /*0024*/ 	.byte	0x00, 0xf5, 0x21, 0x00


	//----- nvinfo : EIATTR_KPARAM_INFO
	.align		4
.L_11:
        /*0028*/ 	.byte	0x04, 0x17
        /*002a*/ 	.short	(.L_13 - .L_12)
.L_12:
        /*002c*/ 	.word	0x00000000
        /*0030*/ 	.short	0x0000
        /*0032*/ 	.short	0x0000
        /*0034*/ 	.byte	0x00, 0xf5, 0x21, 0x00


	//----- nvinfo : EIATTR_SPARSE_MMA_MASK
	.align		4
.L_13:
        /*0038*/ 	.byte	0x03, 0x50
        /*003a*/ 	.short	0x0000


	//----- nvinfo : EIATTR_MAXREG_COUNT
	.align		4
        /*003c*/ 	.byte	0x03, 0x1b
        /*003e*/ 	.short	0x00ff


	//----- nvinfo : EIATTR_NUM_BARRIERS
	.align		4
        /*0040*/ 	.byte	0x02, 0x4c
        /*0042*/ 	.byte	0x01
	.zero		1


	//----- nvinfo : EIATTR_MERCURY_ISA_VERSION
	.align		4
        /*0044*/ 	.byte	0x03, 0x5f
        /*0046*/ 	.short	0x0101


	//----- nvinfo : EIATTR_COOP_GROUP_MASK_REGIDS
	.align		4
        /*0048*/ 	.byte	0x04, 0x29
        /*004a*/ 	.short	(.L_15 - .L_14)


	//   ....[0]....
.L_14:
        /*004c*/ 	.word	0xffffffff


	//   ....[1]....
        /*0050*/ 	.word	0xffffffff


	//   ....[2]....
        /*0054*/ 	.word	0xffffffff


	//   ....[3]....
        /*0058*/ 	.word	0xffffffff


	//   ....[4]....
        /*005c*/ 	.word	0xffffffff


	//----- nvinfo : EIATTR_COOP_GROUP_INSTR_OFFSETS
	.align		4
.L_15:
        /*0060*/ 	.byte	0x04, 0x28
        /*0062*/ 	.short	(.L_17 - .L_16)


	//   ....[0]....
.L_16:
        /*0064*/ 	.word	0x000002f0


	//   ....[1]....
        /*0068*/ 	.word	0x00000310


	//   ....[2]....
        /*006c*/ 	.word	0x00000330


	//   ....[3]....
        /*0070*/ 	.word	0x00000350


	//   ....[4]....
        /*0074*/ 	.word	0x00000370


	//----- nvinfo : EIATTR_VRC_CTA_INIT_COUNT
	.align		4
.L_17:
        /*0078*/ 	.byte	0x02, 0x4a
	.zero		1
	.zero		1


	//----- nvinfo : EIATTR_EXIT_INSTR_OFFSETS
	.align		4
        /*007c*/ 	.byte	0x04, 0x1c
        /*007e*/ 	.short	(.L_19 - .L_18)


	//   ....[0]....
.L_18:
        /*0080*/ 	.word	0x000003a0


	//   ....[1]....
        /*0084*/ 	.word	0x00000410


	//----- nvinfo : EIATTR_CBANK_PARAM_SIZE
	.align		4
.L_19:
        /*0088*/ 	.byte	0x03, 0x19
        /*008a*/ 	.short	0x0014


	//----- nvinfo : EIATTR_PARAM_CBANK
	.align		4
        /*008c*/ 	.byte	0x04, 0x0a
        /*008e*/ 	.short	(.L_21 - .L_20)
	.align		4
.L_20:
        /*0090*/ 	.word	index@(.nv.constant0._Z13reduce_sum_v9PfS_i)
        /*0094*/ 	.short	0x0380
        /*0096*/ 	.short	0x0014


	//----- nvinfo : EIATTR_SW_WAR
	.align		4
.L_21:
        /*0098*/ 	.byte	0x04, 0x36
        /*009a*/ 	.short	(.L_23 - .L_22)
.L_22:
        /*009c*/ 	.word	0x00000008
.L_23:


//--------------------- .nv.callgraph             --------------------------
	.section	.nv.callgraph,"",@"SHT_CUDA_CALLGRAPH"
	.align	4
	.sectionentsize	8
	.align		4
        /*0000*/ 	.word	0x00000000
	.align		4
        /*0004*/ 	.word	0xffffffff
	.align		4
        /*0008*/ 	.word	0x00000000
	.align		4
        /*000c*/ 	.word	0xfffffffe
	.align		4
        /*0010*/ 	.word	0x00000000
	.align		4
        /*0014*/ 	.word	0xfffffffd
	.align		4
        /*0018*/ 	.word	0x00000000
	.align		4
        /*001c*/ 	.word	0xfffffffc


//--------------------- .text._Z13reduce_sum_v9PfS_i --------------------------
	.section	.text._Z13reduce_sum_v9PfS_i,"ax",@progbits
	.align	128
        .global         _Z13reduce_sum_v9PfS_i
        .type           _Z13reduce_sum_v9PfS_i,@function
        .size           _Z13reduce_sum_v9PfS_i,(.L_x_3 - _Z13reduce_sum_v9PfS_i)
        .other          _Z13reduce_sum_v9PfS_i,@"STO_CUDA_ENTRY STV_DEFAULT"
_Z13reduce_sum_v9PfS_i:
.text._Z13reduce_sum_v9PfS_i:
[----:B------:R-:W-:Y:S01]  /*0000*/  LDC R1, c[0x0][0x37c] ;  /* 0x0000df00ff017b82 */ /* 0x000fe20000000800 */
[----:B------:R-:W0:Y:S07]  /*0010*/  S2R R0, SR_TID.X ;  /* 0x0000000000007919 */ /* 0x000e2e0000002100 */
[----:B------:R-:W1:Y:S01]  /*0020*/  S2UR UR4, SR_CTAID.X ;  /* 0x00000000000479c3 */ /* 0x000e620000002500 */
[----:B------:R-:W2:Y:S01]  /*0030*/  LDCU UR5, c[0x0][0x390] ;  /* 0x00007200ff0577ac */ /* 0x000ea20008000800 */
[----:B------:R-:W3:Y:S06]  /*0040*/  LDCU.64 UR6, c[0x0][0x358] ;  /* 0x00006b00ff0677ac */ /* 0x000eec0008000a00 */
[----:B------:R-:W1:Y:S02]  /*0050*/  LDC R6, c[0x0][0x360] ;  /* 0x0000d800ff067b82 */ /* 0x000e640000000800 */
[----:B-1----:R-:W-:-:S05]  /*0060*/  IMAD R3, R6, UR4, RZ ;  /* 0x0000000406037c24 */ /* 0x002fca000f8e02ff */
[----:B0-----:R-:W-:-:S04]  /*0070*/  LEA R7, R3, R0, 0x1 ;  /* 0x0000000003077211 */ /* 0x001fc800078e08ff */
[C---:B--2---:R-:W-:Y:S02]  /*0080*/  ISETP.GE.AND P1, PT, R7.reuse, UR5, PT ;  /* 0x0000000507007c0c */ /* 0x044fe4000bf26270 */
[----:B------:R-:W-:-:S04]  /*0090*/  IADD3 R9, PT, PT, R7, R6, RZ ;  /* 0x0000000607097210 */ /* 0x000fc80007ffe0ff */
[----:B------:R-:W-:-:S07]  /*00a0*/  ISETP.GE.AND P0, PT, R9, UR5, PT ;  /* 0x0000000509007c0c */ /* 0x000fce000bf06270 */
[----:B------:R-:W0:Y:S08]  /*00b0*/  @!P1 LDC.64 R2, c[0x0][0x380] ;  /* 0x0000e000ff029b82 */ /* 0x000e300000000a00 */
[----:B------:R-:W1:Y:S01]  /*00c0*/  @!P0 LDC.64 R4, c[0x0][0x380] ;  /* 0x0000e000ff048b82 */ /* 0x000e620000000a00 */
[----:B0-----:R-:W-:-:S06]  /*00d0*/  @!P1 IMAD.WIDE R2, R7, 0x4, R2 ;  /* 0x0000000407029825 */ /* 0x001fcc00078e0202 */
[----:B---3--:R-:W2:Y:S01]  /*00e0*/  @!P1 LDG.E R2, desc[UR6][R2.64] ;  /* 0x0000000602029981 */ /* 0x008ea2000c1e1900 */
[----:B-1----:R-:W-:-:S06]  /*00f0*/  @!P0 IMAD.WIDE R4, R9, 0x4, R4 ;  /* 0x0000000409048825 */ /* 0x002fcc00078e0204 */
[----:B------:R-:W3:Y:S01]  /*0100*/  @!P0 LDG.E R5, desc[UR6][R4.64] ;  /* 0x0000000604058981 */ /* 0x000ee2000c1e1900 */
[----:B------:R-:W0:Y:S01]  /*0110*/  S2UR UR5, SR_CgaCtaId ;  /* 0x00000000000579c3 */ /* 0x000e220000008800 */
[----:B------:R-:W-:Y:S01]  /*0120*/  HFMA2 R8, -RZ, RZ, 0, 0 ;  /* 0x00000000ff087431 */ /* 0x000fe200000001ff */
[----:B------:R-:W-:Y:S02]  /*0130*/  UMOV UR4, 0x400 ;  /* 0x0000040000047882 */ /* 0x000fe40000000000 */
[----:B0-----:R-:W-:-:S06]  /*0140*/  ULEA UR4, UR5, UR4, 0x18 ;  /* 0x0000000405047291 */ /* 0x001fcc000f8ec0ff */
[----:B------:R-:W-:Y:S01]  /*0150*/  LEA R9, R0, UR4, 0x2 ;  /* 0x0000000400097c11 */ /* 0x000fe2000f8e10ff */
[----:B--2---:R-:W-:Y:S01]  /*0160*/  @!P1 FADD R8, RZ, R2 ;  /* 0x00000002ff089221 */ /* 0x004fe20000000000 */
[----:B------:R-:W-:-:S03]  /*0170*/  ISETP.GE.U32.AND P1, PT, R6, 0x42, PT ;  /* 0x000000420600780c */ /* 0x000fc60003f26070 */
[----:B---3--:R-:W-:-:S05]  /*0180*/  @!P0 FADD R8, R8, R5 ;  /* 0x0000000508088221 */ /* 0x008fca0000000000 */
[----:B------:R0:W-:Y:S01]  /*0190*/  STS [R9], R8 ;  /* 0x0000000809007388 */ /* 0x0001e20000000800 */
[----:B------:R-:W-:Y:S06]  /*01a0*/  BAR.SYNC.DEFER_BLOCKING 0x0 ;  /* 0x0000000000007b1d */ /* 0x000fec0000010000 */
[----:B------:R-:W-:Y:S05]  /*01b0*/  @!P1 BRA `(.L_x_0) ;  /* 0x00000000003c9947 */ /* 0x000fea0003800000 */
[----:B------:R-:W1:Y:S01]  /*01c0*/  LDCU UR4, c[0x0][0x390] ;  /* 0x00007200ff0477ac */ /* 0x000e620008000800 */
[----:B------:R-:W-:Y:S01]  /*01d0*/  NOP ;  /* 0x0000000000007918 */ /* 0x000fe20000000000 */
.L_x_1:
[----:B0-----:R-:W-:-:S04]  /*01e0*/  SHF.R.U32.HI R8, RZ, 0x1, R6 ;  /* 0x00000001ff087819 */ /* 0x001fc80000011606 */
[----:B------:R-:W-:-:S04]  /*01f0*/  IADD3 R2, PT, PT, R7, R8, RZ ;  /* 0x0000000807027210 */ /* 0x000fc80007ffe0ff */
[----:B-1----:R-:W-:-:S04]  /*0200*/  ISETP.GE.AND P0, PT, R2, UR4, PT ;  /* 0x0000000402007c0c */ /* 0x002fc8000bf06270 */
[----:B------:R-:W-:-:S13]  /*0210*/  ISETP.GE.U32.OR P0, PT, R0, R8, P0 ;  /* 0x000000080000720c */ /* 0x000fda0000706470 */
[----:B------:R-:W-:Y:S01]  /*0220*/  @!P0 LEA R2, R8, R9, 0x2 ;  /* 0x0000000908028211 */ /* 0x000fe200078e10ff */
[----:B------:R-:W-:Y:S05]  /*0230*/  @!P0 LDS R3, [R9] ;  /* 0x0000000009038984 */ /* 0x000fea0000000800 */
[----:B------:R-:W0:Y:S02]  /*0240*/  @!P0 LDS R2, [R2] ;  /* 0x0000000002028984 */ /* 0x000e240000000800 */
[----:B0-----:R-:W-:-:S05]  /*0250*/  @!P0 FADD R4, R2, R3 ;  /* 0x0000000302048221 */ /* 0x001fca0000000000 */
[----:B------:R2:W-:Y:S01]  /*0260*/  @!P0 STS [R9], R4 ;  /* 0x0000000409008388 */ /* 0x0005e20000000800 */
[----:B------:R-:W-:Y:S01]  /*0270*/  BAR.SYNC.DEFER_BLOCKING 0x0 ;  /* 0x0000000000007b1d */ /* 0x000fe20000010000 */
[----:B------:R-:W-:Y:S02]  /*0280*/  ISETP.GT.U32.AND P0, PT, R6, 0x83, PT ;  /* 0x000000830600780c */ /* 0x000fe40003f04070 */
[----:B------:R-:W-:-:S11]  /*0290*/  MOV R6, R8 ;  /* 0x0000000800067202 */ /* 0x000fd60000000f00 */
[----:B--2---:R-:W-:Y:S05]  /*02a0*/  @P0 BRA `(.L_x_1) ;  /* 0xfffffffc00cc0947 */ /* 0x004fea000383ffff */
.L_x_0:
[----:B------:R-:W-:Y:S01]  /*02b0*/  LDS R2, [R9] ;  /* 0x0000000009027984 */ /* 0x000fe20000000800 */
[----:B------:R-:W-:-:S03]  /*02c0*/  ISETP.NE.AND P0, PT, R0, RZ, PT ;  /* 0x000000ff0000720c */ /* 0x000fc60003f05270 */
[----:B------:R-:W1:Y:S02]  /*02d0*/  LDS R3, [R9+0x80] ;  /* 0x0000800009037984 */ /* 0x000e640000000800 */
[----:B-1----:R-:W-:-:S05]  /*02e0*/  FADD R2, R2, R3 ;  /* 0x0000000302027221 */ /* 0x002fca0000000000 */
[----:B------:R-:W1:Y:S02]  /*02f0*/  SHFL.DOWN PT, R3, R2, 0x10, 0x1f ;  /* 0x0a001f0002037f89 */ /* 0x000e6400000e0000 */
        /* <DEDUP_REMOVED lines=9> */
[----:B------:R1:W-:Y:S01]  /*0390*/  STS [R9], R0 ;  /* 0x0000000009007388 */ /* 0x0003e20000000800 */
[----:B------:R-:W-:Y:S05]  /*03a0*/  @P0 EXIT ;  /* 0x000000000000094d */ /* 0x000fea0003800000 */
[----:B------:R-:W2:Y:S01]  /*03b0*/  S2UR UR5, SR_CgaCtaId ;  /* 0x00000000000579c3 */ /* 0x000ea20000008800 */
[----:B------:R-:W-:-:S07]  /*03c0*/  UMOV UR4, 0x400 ;  /* 0x0000040000047882 */ /* 0x000fce0000000000 */
[----:B------:R-:W3:Y:S01]  /*03d0*/  LDC.64 R2, c[0x0][0x388] ;  /* 0x0000e200ff027b82 */ /* 0x000ee20000000a00 */
[----:B--2---:R-:W-:-:S09]  /*03e0*/  ULEA UR4, UR5, UR4, 0x18 ;  /* 0x0000000405047291 */ /* 0x004fd2000f8ec0ff */
[----:B------:R-:W3:Y:S04]  /*03f0*/  LDS R5, [UR4] ;  /* 0x00000004ff057984 */ /* 0x000ee80008000800 */
[----:B---3--:R-:W-:Y:S01]  /*0400*/  REDG.E.ADD.F32.FTZ.RN.STRONG.GPU desc[UR6][R2.64], R5 ;  /* 0x00000005020079a6 */ /* 0x008fe2000c12f306 */
[----:B------:R-:W-:Y:S05]  /*0410*/  EXIT ;  /* 0x000000000000794d */ /* 0x000fea0003800000 */
.L_x_2:
[----:B------:R-:W-:-:S00]  /*0420*/  BRA `(.L_x_2) ;  /* 0xfffffffc00fc7947 */ /* 0x000fc0000383ffff */
[----:B------:R-:W-:-:S00]  /*0430*/  NOP ;  /* 0x0000000000007918 */ /* 0x000fc00000000000 */
        /* <DEDUP_REMOVED lines=12> */
.L_x_3:


//--------------------- .nv.shared._Z13reduce_sum_v9PfS_i --------------------------
	.section	.nv.shared._Z13reduce_sum_v9PfS_i,"aw",@nobits
	.sectionflags	@""
	.align	16
	.zero		1024


//--------------------- .nv.shared.reserved.0     --------------------------
	.section	.nv.shared.reserved.0,"aw",@nobits
	.weak		__nv_reservedSMEM_offset_0_alias
	.size		__nv_reservedSMEM_offset_0_alias, 0, 64
	.other		__nv_reservedSMEM_offset_0_alias,@"STO_CUDA_RESERVED_SHARED STV_DEFAULT"
__nv_reservedSMEM_offset_0_alias:
	.zero		0
	.zero		64


//--------------------- .nv.constant0._Z13reduce_sum_v9PfS_i --------------------------
	.section	.nv.constant0._Z13reduce_sum_v9PfS_i,"a",@progbits
	.sectionflags	@""
	.align	4
.nv.constant0._Z13reduce_sum_v9PfS_i:
	.zero		916


//--------------------- SYMBOLS --------------------------

	.type		.nv.reservedSmem.offset0,@object
	.size		.nv.reservedSmem.offset0,0x4
	.type		.nv.reservedSmem.cap,@object
	.size		.nv.reservedSmem.cap,0x4
